//
// Generated by NVIDIA NVVM Compiler
//
// Compiler Build ID: CL-36424714
// Cuda compilation tools, release 13.0, V13.0.88
// Based on NVVM 20.0.0
//

.version 9.0
.target sm_100
.address_size 64

	// .globl	_Z10addNumbersPiS_S_

.visible .entry _Z10addNumbersPiS_S_(
	.param .u64 .ptr .align 1 _Z10addNumbersPiS_S__param_0,
	.param .u64 .ptr .align 1 _Z10addNumbersPiS_S__param_1,
	.param .u64 .ptr .align 1 _Z10addNumbersPiS_S__param_2
)
{
	.reg .b32 	%r<4>;
	.reg .b64 	%rd<7>;

	ld.param.u64 	%rd1, [_Z10addNumbersPiS_S__param_0];
	ld.param.u64 	%rd2, [_Z10addNumbersPiS_S__param_1];
	ld.param.u64 	%rd3, [_Z10addNumbersPiS_S__param_2];
	cvta.to.global.u64 	%rd4, %rd3;
	cvta.to.global.u64 	%rd5, %rd2;
	cvta.to.global.u64 	%rd6, %rd1;
	ld.global.u32 	%r1, [%rd6];
	ld.global.u32 	%r2, [%rd5];
	add.s32 	%r3, %r2, %r1;
	st.global.u32 	[%rd4], %r3;
	ret;

}


// ===== COMPILED SASS (sm_100) =====

	.target	sm_100

	.elftype	@"ET_EXEC"


//--------------------- .note.nv.tkinfo           --------------------------
	.section	.note.nv.tkinfo,"",@"SHT_NOTE"
	.sectionflags	@"SHF_NOTE_NV_TKINFO"
	.tkinfo
        /*0018*/ 	.word	0x00000002
        /*0030*/ 	.string	""
        /*0030*/ 	.string	"ptxas"
        /*0030*/ 	.string	"Cuda compilation tools, release 13.0, V13.0.88"
        /*0030*/ 	.string	"Build cuda_13.0.r13.0/compiler.36424714_0"
        /*0030*/ 	.string	"-arch sm_100 -m 64 "



//--------------------- .note.nv.cuinfo           --------------------------
	.section	.note.nv.cuinfo,"",@"SHT_NOTE"
	.sectionflags	@"SHF_NOTE_NV_CUINFO"
        /*0018*/ 	.short	0x0002
        /*001a*/ 	.short	0x0064
        /*001c*/ 	.short	0x0082
	.zero		2


//--------------------- .nv.info                  --------------------------
	.section	.nv.info,"",@"SHT_CUDA_INFO"
	.align	4


	//----- nvinfo : EIATTR_REGCOUNT
	.align		4
        /*0000*/ 	.byte	0x04, 0x2f
        /*0002*/ 	.short	(.L_1 - .L_0)
	.align		4
.L_0:
        /*0004*/ 	.word	index@(_Z10addNumbersPiS_S_)
        /*0008*/ 	.word	0x0000000c


	//----- nvinfo : EIATTR_FRAME_SIZE
	.align		4
.L_1:
        /*000c*/ 	.byte	0x04, 0x11
        /*000e*/ 	.short	(.L_3 - .L_2)
	.align		4
.L_2:
        /*0010*/ 	.word	index@(_Z10addNumbersPiS_S_)
        /*0014*/ 	.word	0x00000000


	//----- nvinfo : EIATTR_MIN_STACK_SIZE
	.align		4
.L_3:
        /*0018*/ 	.byte	0x04, 0x12
        /*001a*/ 	.short	(.L_5 - .L_4)
	.align		4
.L_4:
        /*001c*/ 	.word	index@(_Z10addNumbersPiS_S_)
        /*0020*/ 	.word	0x00000000
.L_5:


//--------------------- .nv.compat                --------------------------
	.section	.nv.compat,"",@"SHT_CUDA_COMPAT_INFO"
	.align	4
        /*0000*/ 	.byte	0x02, 0x09, 0x00, 0x00, 0x02, 0x02, 0x01, 0x00, 0x02, 0x05, 0x05, 0x00, 0x03, 0x07, 0x01, 0x01
        /*0010*/ 	.byte	0x02, 0x03, 0x00, 0x00, 0x02, 0x06, 0x01, 0x00, 0x04, 0x0b, 0x08, 0x00, 0x09, 0x00, 0x00, 0x00
        /*0020*/ 	.byte	0x00, 0x00, 0x00, 0x00


//--------------------- .nv.info._Z10addNumbersPiS_S_ --------------------------
	.section	.nv.info._Z10addNumbersPiS_S_,"",@"SHT_CUDA_INFO"
	.sectionflags	@""
	.align	4


	//----- nvinfo : EIATTR_CUDA_API_VERSION
	.align		4
        /*0000*/ 	.byte	0x04, 0x37
        /*0002*/ 	.short	(.L_7 - .L_6)
.L_6:
        /*0004*/ 	.word	0x00000082


	//----- nvinfo : EIATTR_KPARAM_INFO
	.align		4
.L_7:
        /*0008*/ 	.byte	0x04, 0x17
        /*000a*/ 	.short	(.L_9 - .L_8)
.L_8:
        /*000c*/ 	.word	0x00000000
        /*0010*/ 	.short	0x0002
        /*0012*/ 	.short	0x0010
        /*0014*/ 	.byte	0x00, 0xf5, 0x21, 0x00


	//----- nvinfo : EIATTR_KPARAM_INFO
	.align		4
.L_9:
        /*0018*/ 	.byte	0x04, 0x17
        /*001a*/ 	.short	(.L_11 - .L_10)
.L_10:
        /*001c*/ 	.word	0x00000000
        /*0020*/ 	.short	0x0001
        /*0022*/ 	.short	0x0008
        /*0024*/ 	.byte	0x00, 0xf5, 0x21, 0x00


	//----- nvinfo : EIATTR_KPARAM_INFO
	.align		4
.L_11:
        /*0028*/ 	.byte	0x04, 0x17
        /*002a*/ 	.short	(.L_13 - .L_12)
.L_12:
        /*002c*/ 	.word	0x00000000
        /*0030*/ 	.short	0x0000
        /*0032*/ 	.short	0x0000
        /*0034*/ 	.byte	0x00, 0xf5, 0x21, 0x00


	//----- nvinfo : EIATTR_SPARSE_MMA_MASK
	.align		4
.L_13:
        /*0038*/ 	.byte	0x03, 0x50
        /*003a*/ 	.short	0x0000


	//----- nvinfo : EIATTR_MAXREG_COUNT
	.align		4
        /*003c*/ 	.byte	0x03, 0x1b
        /*003e*/ 	.short	0x00ff


	//----- nvinfo : EIATTR_MERCURY_ISA_VERSION
	.align		4
        /*0040*/ 	.byte	0x03, 0x5f
        /*0042*/ 	.short	0x0101


	//----- nvinfo : EIATTR_VRC_CTA_INIT_COUNT
	.align		4
        /*0044*/ 	.byte	0x02, 0x4a
	.zero		1
	.zero		1


	//----- nvinfo : EIATTR_EXIT_INSTR_OFFSETS
	.align		4
        /*0048*/ 	.byte	0x04, 0x1c
        /*004a*/ 	.short	(.L_15 - .L_14)


	//   ....[0]....
.L_14:
        /*004c*/ 	.word	0x00000090


	//----- nvinfo : EIATTR_CBANK_PARAM_SIZE
	.align		4
.L_15:
        /*0050*/ 	.byte	0x03, 0x19
        /*0052*/ 	.short	0x0018


	//----- nvinfo : EIATTR_PARAM_CBANK
	.align		4
        /*0054*/ 	.byte	0x04, 0x0a
        /*0056*/ 	.short	(.L_17 - .L_16)
	.align		4
.L_16:
        /*0058*/ 	.word	index@(.nv.constant0._Z10addNumbersPiS_S_)
        /*005c*/ 	.short	0x0380
        /*005e*/ 	.short	0x0018


	//----- nvinfo : EIATTR_SW_WAR
	.align		4
.L_17:
        /*0060*/ 	.byte	0x04, 0x36
        /*0062*/ 	.short	(.L_19 - .L_18)
.L_18:
        /*0064*/ 	.word	0x00000008
.L_19:


//--------------------- .nv.callgraph             --------------------------
	.section	.nv.callgraph,"",@"SHT_CUDA_CALLGRAPH"
	.align	4
	.sectionentsize	8
	.align		4
        /*0000*/ 	.word	0x00000000
	.align		4
        /*0004*/ 	.word	0xffffffff
	.align		4
        /*0008*/ 	.word	0x00000000
	.align		4
        /*000c*/ 	.word	0xfffffffe
	.align		4
        /*0010*/ 	.word	0x00000000
	.align		4
        /*0014*/ 	.word	0xfffffffd
	.align		4
        /*0018*/ 	.word	0x00000000
	.align		4
        /*001c*/ 	.word	0xfffffffc


//--------------------- .text._Z10addNumbersPiS_S_ --------------------------
	.section	.text._Z10addNumbersPiS_S_,"ax",@progbits
	.align	128
        .global         _Z10addNumbersPiS_S_
        .type           _Z10addNumbersPiS_S_,@function
        .size           _Z10addNumbersPiS_S_,(.L_x_1 - _Z10addNumbersPiS_S_)
        .other          _Z10addNumbersPiS_S_,@"STO_CUDA_ENTRY STV_DEFAULT"
_Z10addNumbersPiS_S_:
.text._Z10addNumbersPiS_S_:
[----:B------:R-:W-:Y:S08]  /*0000*/  LDC R1, c[0x0][0x37c] ;  /* 0x0000df00ff017b82 */ /* 0x000ff00000000800 */
[----:B------:R-:W0:Y:S01]  /*0010*/  LDC.64 R2, c[0x0][0x380] ;  /* 0x0000e000ff027b82 */ /* 0x000e220000000a00 */
[----:B------:R-:W0:Y:S07]  /*0020*/  LDCU.64 UR4, c[0x0][0x358] ;  /* 0x00006b00ff0477ac */ /* 0x000e2e0008000a00 */
[----:B------:R-:W1:Y:S01]  /*0030*/  LDC.64 R4, c[0x0][0x388] ;  /* 0x0000e200ff047b82 */ /* 0x000e620000000a00 */
[----:B0-----:R-:W2:Y:S04]  /*0040*/  LDG.E R2, desc[UR4][R2.64] ;  /* 0x0000000402027981 */ /* 0x001ea8000c1e1900 */
[----:B-1----:R-:W2:Y:S03]  /*0050*/  LDG.E R5, desc[UR4][R4.64] ;  /* 0x0000000404057981 */ /* 0x002ea6000c1e1900 */
[----:B------:R-:W0:Y:S01]  /*0060*/  LDC.64 R6, c[0x0][0x390] ;  /* 0x0000e400ff067b82 */ /* 0x000e220000000a00 */
[----:B--2---:R-:W-:-:S05]  /*0070*/  IADD3 R9, PT, PT, R2, R5, RZ ;  /* 0x0000000502097210 */ /* 0x004fca0007ffe0ff */
[----:B0-----:R-:W-:Y:S01]  /*0080*/  STG.E desc[UR4][R6.64], R9 ;  /* 0x0000000906007986 */ /* 0x001fe2000c101904 */
[----:B------:R-:W-:Y:S05]  /*0090*/  EXIT ;  /* 0x000000000000794d */ /* 0x000fea0003800000 */
.L_x_0:
[----:B------:R-:W-:-:S00]  /*00a0*/  BRA `(.L_x_0) ;  /* 0xfffffffc00fc7947 */ /* 0x000fc0000383ffff */
[----:B------:R-:W-:-:S00]  /*00b0*/  NOP ;  /* 0x0000000000007918 */ /* 0x000fc00000000000 */
        /* <DEDUP_REMOVED lines=12> */
.L_x_1:


//--------------------- .nv.shared.reserved.0     --------------------------
	.section	.nv.shared.reserved.0,"aw",@nobits
	.weak		__nv_reservedSMEM_offset_0_alias
	.size		__nv_reservedSMEM_offset_0_alias, 0, 64
	.other		__nv_reservedSMEM_offset_0_alias,@"STO_CUDA_RESERVED_SHARED STV_DEFAULT"
__nv_reservedSMEM_offset_0_alias:
	.zero		0
	.zero		64


//--------------------- .nv.constant0._Z10addNumbersPiS_S_ --------------------------
	.section	.nv.constant0._Z10addNumbersPiS_S_,"a",@progbits
	.sectionflags	@""
	.align	4
.nv.constant0._Z10addNumbersPiS_S_:
	.zero		920


//--------------------- SYMBOLS --------------------------

	.type		.nv.reservedSmem.offset0,@object
	.size		.nv.reservedSmem.offset0,0x4
